//
// Generated by NVIDIA NVVM Compiler
//
// Compiler Build ID: CL-36424714
// Cuda compilation tools, release 13.0, V13.0.88
// Based on NVVM 20.0.0
//

.version 9.0
.target sm_100
.address_size 64

	// .globl	_Z21matrix_multiplicationPfS_S_ii

.visible .entry _Z21matrix_multiplicationPfS_S_ii(
	.param .u64 .ptr .align 1 _Z21matrix_multiplicationPfS_S_ii_param_0,
	.param .u64 .ptr .align 1 _Z21matrix_multiplicationPfS_S_ii_param_1,
	.param .u64 .ptr .align 1 _Z21matrix_multiplicationPfS_S_ii_param_2,
	.param .u32 _Z21matrix_multiplicationPfS_S_ii_param_3,
	.param .u32 _Z21matrix_multiplicationPfS_S_ii_param_4
)
{
	.reg .pred 	%p<12>;
	.reg .b32 	%r<38>;
	.reg .b32 	%f<99>;
	.reg .b64 	%rd<31>;

	ld.param.u64 	%rd11, [_Z21matrix_multiplicationPfS_S_ii_param_0];
	ld.param.u64 	%rd12, [_Z21matrix_multiplicationPfS_S_ii_param_1];
	ld.param.u64 	%rd13, [_Z21matrix_multiplicationPfS_S_ii_param_2];
	ld.param.u32 	%r24, [_Z21matrix_multiplicationPfS_S_ii_param_3];
	ld.param.u32 	%r23, [_Z21matrix_multiplicationPfS_S_ii_param_4];
	cvta.to.global.u64 	%rd1, %rd12;
	cvta.to.global.u64 	%rd2, %rd13;
	mov.u32 	%r25, %ctaid.x;
	mov.u32 	%r26, %ntid.x;
	mov.u32 	%r27, %tid.x;
	mad.lo.s32 	%r1, %r25, %r26, %r27;
	setp.ge.s32 	%p1, %r1, %r24;
	setp.lt.s32 	%p2, %r23, 1;
	or.pred  	%p3, %p1, %p2;
	@%p3 bra 	$L__BB0_13;
	cvta.to.global.u64 	%rd14, %rd11;
	mul.lo.s32 	%r2, %r23, %r1;
	mul.wide.s32 	%rd15, %r1, 4;
	add.s64 	%rd3, %rd14, %rd15;
	ld.global.f32 	%f95, [%rd3];
	and.b32  	%r3, %r23, 15;
	setp.lt.u32 	%p4, %r23, 16;
	mov.b32 	%r34, 0;
	@%p4 bra 	$L__BB0_4;
	and.b32  	%r34, %r23, 2147483632;
	neg.s32 	%r32, %r34;
	add.s64 	%rd29, %rd2, 32;
	add.s64 	%rd5, %rd1, 32;
	mov.u32 	%r31, %r2;
$L__BB0_3:
	.pragma "nounroll";
	mul.wide.s32 	%rd16, %r31, 4;
	add.s64 	%rd17, %rd5, %rd16;
	ld.global.f32 	%f11, [%rd29+-32];
	ld.global.f32 	%f12, [%rd17+-32];
	fma.rn.f32 	%f13, %f11, %f12, %f95;
	st.global.f32 	[%rd3], %f13;
	ld.global.f32 	%f14, [%rd29+-28];
	ld.global.f32 	%f15, [%rd17+-28];
	fma.rn.f32 	%f16, %f14, %f15, %f13;
	st.global.f32 	[%rd3], %f16;
	ld.global.f32 	%f17, [%rd29+-24];
	ld.global.f32 	%f18, [%rd17+-24];
	fma.rn.f32 	%f19, %f17, %f18, %f16;
	st.global.f32 	[%rd3], %f19;
	ld.global.f32 	%f20, [%rd29+-20];
	ld.global.f32 	%f21, [%rd17+-20];
	fma.rn.f32 	%f22, %f20, %f21, %f19;
	st.global.f32 	[%rd3], %f22;
	ld.global.f32 	%f23, [%rd29+-16];
	ld.global.f32 	%f24, [%rd17+-16];
	fma.rn.f32 	%f25, %f23, %f24, %f22;
	st.global.f32 	[%rd3], %f25;
	ld.global.f32 	%f26, [%rd29+-12];
	ld.global.f32 	%f27, [%rd17+-12];
	fma.rn.f32 	%f28, %f26, %f27, %f25;
	st.global.f32 	[%rd3], %f28;
	ld.global.f32 	%f29, [%rd29+-8];
	ld.global.f32 	%f30, [%rd17+-8];
	fma.rn.f32 	%f31, %f29, %f30, %f28;
	st.global.f32 	[%rd3], %f31;
	ld.global.f32 	%f32, [%rd29+-4];
	ld.global.f32 	%f33, [%rd17+-4];
	fma.rn.f32 	%f34, %f32, %f33, %f31;
	st.global.f32 	[%rd3], %f34;
	ld.global.f32 	%f35, [%rd29];
	ld.global.f32 	%f36, [%rd17];
	fma.rn.f32 	%f37, %f35, %f36, %f34;
	st.global.f32 	[%rd3], %f37;
	ld.global.f32 	%f38, [%rd29+4];
	ld.global.f32 	%f39, [%rd17+4];
	fma.rn.f32 	%f40, %f38, %f39, %f37;
	st.global.f32 	[%rd3], %f40;
	ld.global.f32 	%f41, [%rd29+8];
	ld.global.f32 	%f42, [%rd17+8];
	fma.rn.f32 	%f43, %f41, %f42, %f40;
	st.global.f32 	[%rd3], %f43;
	ld.global.f32 	%f44, [%rd29+12];
	ld.global.f32 	%f45, [%rd17+12];
	fma.rn.f32 	%f46, %f44, %f45, %f43;
	st.global.f32 	[%rd3], %f46;
	ld.global.f32 	%f47, [%rd29+16];
	ld.global.f32 	%f48, [%rd17+16];
	fma.rn.f32 	%f49, %f47, %f48, %f46;
	st.global.f32 	[%rd3], %f49;
	ld.global.f32 	%f50, [%rd29+20];
	ld.global.f32 	%f51, [%rd17+20];
	fma.rn.f32 	%f52, %f50, %f51, %f49;
	st.global.f32 	[%rd3], %f52;
	ld.global.f32 	%f53, [%rd29+24];
	ld.global.f32 	%f54, [%rd17+24];
	fma.rn.f32 	%f55, %f53, %f54, %f52;
	st.global.f32 	[%rd3], %f55;
	ld.global.f32 	%f56, [%rd29+28];
	ld.global.f32 	%f57, [%rd17+28];
	fma.rn.f32 	%f95, %f56, %f57, %f55;
	st.global.f32 	[%rd3], %f95;
	add.s32 	%r32, %r32, 16;
	add.s64 	%rd29, %rd29, 64;
	add.s32 	%r31, %r31, 16;
	setp.ne.s32 	%p5, %r32, 0;
	@%p5 bra 	$L__BB0_3;
$L__BB0_4:
	setp.eq.s32 	%p6, %r3, 0;
	@%p6 bra 	$L__BB0_13;
	and.b32  	%r11, %r23, 7;
	setp.lt.u32 	%p7, %r3, 8;
	@%p7 bra 	$L__BB0_7;
	mul.wide.u32 	%rd18, %r34, 4;
	add.s64 	%rd19, %rd2, %rd18;
	ld.global.f32 	%f58, [%rd19];
	add.s32 	%r29, %r34, %r2;
	mul.wide.s32 	%rd20, %r29, 4;
	add.s64 	%rd21, %rd1, %rd20;
	ld.global.f32 	%f59, [%rd21];
	fma.rn.f32 	%f60, %f58, %f59, %f95;
	st.global.f32 	[%rd3], %f60;
	ld.global.f32 	%f61, [%rd19+4];
	ld.global.f32 	%f62, [%rd21+4];
	fma.rn.f32 	%f63, %f61, %f62, %f60;
	st.global.f32 	[%rd3], %f63;
	ld.global.f32 	%f64, [%rd19+8];
	ld.global.f32 	%f65, [%rd21+8];
	fma.rn.f32 	%f66, %f64, %f65, %f63;
	st.global.f32 	[%rd3], %f66;
	ld.global.f32 	%f67, [%rd19+12];
	ld.global.f32 	%f68, [%rd21+12];
	fma.rn.f32 	%f69, %f67, %f68, %f66;
	st.global.f32 	[%rd3], %f69;
	ld.global.f32 	%f70, [%rd19+16];
	ld.global.f32 	%f71, [%rd21+16];
	fma.rn.f32 	%f72, %f70, %f71, %f69;
	st.global.f32 	[%rd3], %f72;
	ld.global.f32 	%f73, [%rd19+20];
	ld.global.f32 	%f74, [%rd21+20];
	fma.rn.f32 	%f75, %f73, %f74, %f72;
	st.global.f32 	[%rd3], %f75;
	ld.global.f32 	%f76, [%rd19+24];
	ld.global.f32 	%f77, [%rd21+24];
	fma.rn.f32 	%f78, %f76, %f77, %f75;
	st.global.f32 	[%rd3], %f78;
	ld.global.f32 	%f79, [%rd19+28];
	ld.global.f32 	%f80, [%rd21+28];
	fma.rn.f32 	%f95, %f79, %f80, %f78;
	st.global.f32 	[%rd3], %f95;
	add.s32 	%r34, %r34, 8;
$L__BB0_7:
	setp.eq.s32 	%p8, %r11, 0;
	@%p8 bra 	$L__BB0_13;
	and.b32  	%r14, %r23, 3;
	setp.lt.u32 	%p9, %r11, 4;
	@%p9 bra 	$L__BB0_10;
	mul.wide.u32 	%rd22, %r34, 4;
	add.s64 	%rd23, %rd2, %rd22;
	ld.global.f32 	%f81, [%rd23];
	add.s32 	%r30, %r34, %r2;
	mul.wide.s32 	%rd24, %r30, 4;
	add.s64 	%rd25, %rd1, %rd24;
	ld.global.f32 	%f82, [%rd25];
	fma.rn.f32 	%f83, %f81, %f82, %f95;
	st.global.f32 	[%rd3], %f83;
	ld.global.f32 	%f84, [%rd23+4];
	ld.global.f32 	%f85, [%rd25+4];
	fma.rn.f32 	%f86, %f84, %f85, %f83;
	st.global.f32 	[%rd3], %f86;
	ld.global.f32 	%f87, [%rd23+8];
	ld.global.f32 	%f88, [%rd25+8];
	fma.rn.f32 	%f89, %f87, %f88, %f86;
	st.global.f32 	[%rd3], %f89;
	ld.global.f32 	%f90, [%rd23+12];
	ld.global.f32 	%f91, [%rd25+12];
	fma.rn.f32 	%f95, %f90, %f91, %f89;
	st.global.f32 	[%rd3], %f95;
	add.s32 	%r34, %r34, 4;
$L__BB0_10:
	setp.eq.s32 	%p10, %r14, 0;
	@%p10 bra 	$L__BB0_13;
	add.s32 	%r37, %r34, %r2;
	mul.wide.u32 	%rd26, %r34, 4;
	add.s64 	%rd30, %rd2, %rd26;
	neg.s32 	%r36, %r14;
$L__BB0_12:
	.pragma "nounroll";
	mul.wide.s32 	%rd27, %r37, 4;
	add.s64 	%rd28, %rd1, %rd27;
	ld.global.f32 	%f92, [%rd30];
	ld.global.f32 	%f93, [%rd28];
	fma.rn.f32 	%f95, %f92, %f93, %f95;
	st.global.f32 	[%rd3], %f95;
	add.s32 	%r37, %r37, 1;
	add.s64 	%rd30, %rd30, 4;
	add.s32 	%r36, %r36, 1;
	setp.ne.s32 	%p11, %r36, 0;
	@%p11 bra 	$L__BB0_12;
$L__BB0_13:
	ret;

}


// ===== COMPILED SASS (sm_100) =====

	.target	sm_100

	.elftype	@"ET_EXEC"


//--------------------- .note.nv.tkinfo           --------------------------
	.section	.note.nv.tkinfo,"",@"SHT_NOTE"
	.sectionflags	@"SHF_NOTE_NV_TKINFO"
	.tkinfo
        /*0018*/ 	.word	0x00000002
        /*0030*/ 	.string	""
        /*0030*/ 	.string	"ptxas"
        /*0030*/ 	.string	"Cuda compilation tools, release 13.0, V13.0.88"
        /*0030*/ 	.string	"Build cuda_13.0.r13.0/compiler.36424714_0"
        /*0030*/ 	.string	"-arch sm_100 -m 64 "



//--------------------- .note.nv.cuinfo           --------------------------
	.section	.note.nv.cuinfo,"",@"SHT_NOTE"
	.sectionflags	@"SHF_NOTE_NV_CUINFO"
        /*0018*/ 	.short	0x0002
        /*001a*/ 	.short	0x0064
        /*001c*/ 	.short	0x0082
	.zero		2


//--------------------- .nv.info                  --------------------------
	.section	.nv.info,"",@"SHT_CUDA_INFO"
	.align	4


	//----- nvinfo : EIATTR_REGCOUNT
	.align		4
        /*0000*/ 	.byte	0x04, 0x2f
        /*0002*/ 	.short	(.L_1 - .L_0)
	.align		4
.L_0:
        /*0004*/ 	.word	index@(_Z21matrix_multiplicationPfS_S_ii)
        /*0008*/ 	.word	0x00000016


	//----- nvinfo : EIATTR_FRAME_SIZE
	.align		4
.L_1:
        /*000c*/ 	.byte	0x04, 0x11
        /*000e*/ 	.short	(.L_3 - .L_2)
	.align		4
.L_2:
        /*0010*/ 	.word	index@(_Z21matrix_multiplicationPfS_S_ii)
        /*0014*/ 	.word	0x00000000


	//----- nvinfo : EIATTR_MIN_STACK_SIZE
	.align		4
.L_3:
        /*0018*/ 	.byte	0x04, 0x12
        /*001a*/ 	.short	(.L_5 - .L_4)
	.align		4
.L_4:
        /*001c*/ 	.word	index@(_Z21matrix_multiplicationPfS_S_ii)
        /*0020*/ 	.word	0x00000000
.L_5:


//--------------------- .nv.compat                --------------------------
	.section	.nv.compat,"",@"SHT_CUDA_COMPAT_INFO"
	.align	4
        /*0000*/ 	.byte	0x02, 0x09, 0x00, 0x00, 0x02, 0x02, 0x01, 0x00, 0x02, 0x05, 0x05, 0x00, 0x03, 0x07, 0x01, 0x01
        /*0010*/ 	.byte	0x02, 0x03, 0x00, 0x00, 0x02, 0x06, 0x01, 0x00, 0x04, 0x0b, 0x08, 0x00, 0x09, 0x00, 0x00, 0x00
        /*0020*/ 	.byte	0x00, 0x00, 0x00, 0x00


//--------------------- .nv.info._Z21matrix_multiplicationPfS_S_ii --------------------------
	.section	.nv.info._Z21matrix_multiplicationPfS_S_ii,"",@"SHT_CUDA_INFO"
	.sectionflags	@""
	.align	4


	//----- nvinfo : EIATTR_CUDA_API_VERSION
	.align		4
        /*0000*/ 	.byte	0x04, 0x37
        /*0002*/ 	.short	(.L_7 - .L_6)
.L_6:
        /*0004*/ 	.word	0x00000082


	//----- nvinfo : EIATTR_KPARAM_INFO
	.align		4
.L_7:
        /*0008*/ 	.byte	0x04, 0x17
        /*000a*/ 	.short	(.L_9 - .L_8)
.L_8:
        /*000c*/ 	.word	0x00000000
        /*0010*/ 	.short	0x0004
        /*0012*/ 	.short	0x001c
        /*0014*/ 	.byte	0x00, 0xf0, 0x11, 0x00


	//----- nvinfo : EIATTR_KPARAM_INFO
	.align		4
.L_9:
        /*0018*/ 	.byte	0x04, 0x17
        /*001a*/ 	.short	(.L_11 - .L_10)
.L_10:
        /*001c*/ 	.word	0x00000000
        /*0020*/ 	.short	0x0003
        /*0022*/ 	.short	0x0018
        /*0024*/ 	.byte	0x00, 0xf0, 0x11, 0x00


	//----- nvinfo : EIATTR_KPARAM_INFO
	.align		4
.L_11:
        /*0028*/ 	.byte	0x04, 0x17
        /*002a*/ 	.short	(.L_13 - .L_12)
.L_12:
        /*002c*/ 	.word	0x00000000
        /*0030*/ 	.short	0x0002
        /*0032*/ 	.short	0x0010
        /*0034*/ 	.byte	0x00, 0xf5, 0x21, 0x00


	//----- nvinfo : EIATTR_KPARAM_INFO
	.align		4
.L_13:
        /*0038*/ 	.byte	0x04, 0x17
        /*003a*/ 	.short	(.L_15 - .L_14)
.L_14:
        /*003c*/ 	.word	0x00000000
        /*0040*/ 	.short	0x0001
        /*0042*/ 	.short	0x0008
        /*0044*/ 	.byte	0x00, 0xf5, 0x21, 0x00


	//----- nvinfo : EIATTR_KPARAM_INFO
	.align		4
.L_15:
        /*0048*/ 	.byte	0x04, 0x17
        /*004a*/ 	.short	(.L_17 - .L_16)
.L_16:
        /*004c*/ 	.word	0x00000000
        /*0050*/ 	.short	0x0000
        /*0052*/ 	.short	0x0000
        /*0054*/ 	.byte	0x00, 0xf5, 0x21, 0x00


	//----- nvinfo : EIATTR_SPARSE_MMA_MASK
	.align		4
.L_17:
        /*0058*/ 	.byte	0x03, 0x50
        /*005a*/ 	.short	0x0000


	//----- nvinfo : EIATTR_MAXREG_COUNT
	.align		4
        /*005c*/ 	.byte	0x03, 0x1b
        /*005e*/ 	.short	0x00ff


	//----- nvinfo : EIATTR_MERCURY_ISA_VERSION
	.align		4
        /*0060*/ 	.byte	0x03, 0x5f
        /*0062*/ 	.short	0x0101


	//----- nvinfo : EIATTR_VRC_CTA_INIT_COUNT
	.align		4
        /*0064*/ 	.byte	0x02, 0x4a
	.zero		1
	.zero		1


	//----- nvinfo : EIATTR_EXIT_INSTR_OFFSETS
	.align		4
        /*0068*/ 	.byte	0x04, 0x1c
        /*006a*/ 	.short	(.L_19 - .L_18)


	//   ....[0]....
.L_18:
        /*006c*/ 	.word	0x00000080


	//   ....[1]....
        /*0070*/ 	.word	0x00000690


	//   ....[2]....
        /*0074*/ 	.word	0x00000940


	//   ....[3]....
        /*0078*/ 	.word	0x00000af0


	//   ....[4]....
        /*007c*/ 	.word	0x00000c00


	//----- nvinfo : EIATTR_CBANK_PARAM_SIZE
	.align		4
.L_19:
        /*0080*/ 	.byte	0x03, 0x19
        /*0082*/ 	.short	0x0020


	//----- nvinfo : EIATTR_PARAM_CBANK
	.align		4
        /*0084*/ 	.byte	0x04, 0x0a
        /*0086*/ 	.short	(.L_21 - .L_20)
	.align		4
.L_20:
        /*0088*/ 	.word	index@(.nv.constant0._Z21matrix_multiplicationPfS_S_ii)
        /*008c*/ 	.short	0x0380
        /*008e*/ 	.short	0x0020


	//----- nvinfo : EIATTR_SW_WAR
	.align		4
.L_21:
        /*0090*/ 	.byte	0x04, 0x36
        /*0092*/ 	.short	(.L_23 - .L_22)
.L_22:
        /*0094*/ 	.word	0x00000008
.L_23:


//--------------------- .nv.callgraph             --------------------------
	.section	.nv.callgraph,"",@"SHT_CUDA_CALLGRAPH"
	.align	4
	.sectionentsize	8
	.align		4
        /*0000*/ 	.word	0x00000000
	.align		4
        /*0004*/ 	.word	0xffffffff
	.align		4
        /*0008*/ 	.word	0x00000000
	.align		4
        /*000c*/ 	.word	0xfffffffe
	.align		4
        /*0010*/ 	.word	0x00000000
	.align		4
        /*0014*/ 	.word	0xfffffffd
	.align		4
        /*0018*/ 	.word	0x00000000
	.align		4
        /*001c*/ 	.word	0xfffffffc


//--------------------- .text._Z21matrix_multiplicationPfS_S_ii --------------------------
	.section	.text._Z21matrix_multiplicationPfS_S_ii,"ax",@progbits
	.align	128
        .global         _Z21matrix_multiplicationPfS_S_ii
        .type           _Z21matrix_multiplicationPfS_S_ii,@function
        .size           _Z21matrix_multiplicationPfS_S_ii,(.L_x_6 - _Z21matrix_multiplicationPfS_S_ii)
        .other          _Z21matrix_multiplicationPfS_S_ii,@"STO_CUDA_ENTRY STV_DEFAULT"
_Z21matrix_multiplicationPfS_S_ii:
.text._Z21matrix_multiplicationPfS_S_ii:
[----:B------:R-:W-:Y:S01]  /*0000*/  LDC R1, c[0x0][0x37c] ;  /* 0x0000df00ff017b82 */ /* 0x000fe20000000800 */
[----:B------:R-:W0:Y:S07]  /*0010*/  S2R R0, SR_TID.X ;  /* 0x0000000000007919 */ /* 0x000e2e0000002100 */
[----:B------:R-:W0:Y:S08]  /*0020*/  S2UR UR4, SR_CTAID.X ;  /* 0x00000000000479c3 */ /* 0x000e300000002500 */
[----:B------:R-:W0:Y:S08]  /*0030*/  LDC R9, c[0x0][0x360] ;  /* 0x0000d800ff097b82 */ /* 0x000e300000000800 */
[----:B------:R-:W1:Y:S01]  /*0040*/  LDC.64 R6, c[0x0][0x398] ;  /* 0x0000e600ff067b82 */ /* 0x000e620000000a00 */
[----:B0-----:R-:W-:Y:S01]  /*0050*/  IMAD R9, R9, UR4, R0 ;  /* 0x0000000409097c24 */ /* 0x001fe2000f8e0200 */
[----:B-1----:R-:W-:-:S04]  /*0060*/  ISETP.GE.AND P0, PT, R7, 0x1, PT ;  /* 0x000000010700780c */ /* 0x002fc80003f06270 */
[----:B------:R-:W-:-:S13]  /*0070*/  ISETP.GE.OR P0, PT, R9, R6, !P0 ;  /* 0x000000060900720c */ /* 0x000fda0004706670 */
[----:B------:R-:W-:Y:S05]  /*0080*/  @P0 EXIT ;  /* 0x000000000000094d */ /* 0x000fea0003800000 */
[----:B------:R-:W0:Y:S01]  /*0090*/  LDC.64 R2, c[0x0][0x380] ;  /* 0x0000e000ff027b82 */ /* 0x000e220000000a00 */
[----:B------:R-:W1:Y:S01]  /*00a0*/  LDCU.64 UR8, c[0x0][0x358] ;  /* 0x00006b00ff0877ac */ /* 0x000e620008000a00 */
[C---:B------:R-:W-:Y:S02]  /*00b0*/  ISETP.GE.U32.AND P1, PT, R7.reuse, 0x10, PT ;  /* 0x000000100700780c */ /* 0x040fe40003f26070 */
[----:B------:R-:W-:Y:S01]  /*00c0*/  LOP3.LUT R4, R7, 0xf, RZ, 0xc0, !PT ;  /* 0x0000000f07047812 */ /* 0x000fe200078ec0ff */
[----:B------:R-:W-:-:S03]  /*00d0*/  HFMA2 R0, -RZ, RZ, 0, 0 ;  /* 0x00000000ff007431 */ /* 0x000fc600000001ff */
[----:B------:R-:W-:Y:S01]  /*00e0*/  ISETP.NE.AND P0, PT, R4, RZ, PT ;  /* 0x000000ff0400720c */ /* 0x000fe20003f05270 */
[----:B0-----:R-:W-:-:S05]  /*00f0*/  IMAD.WIDE R2, R9, 0x4, R2 ;  /* 0x0000000409027825 */ /* 0x001fca00078e0202 */
[----:B-1----:R0:W5:Y:S01]  /*0100*/  LDG.E R5, desc[UR8][R2.64] ;  /* 0x0000000802057981 */ /* 0x002162000c1e1900 */
[----:B------:R-:W-:Y:S01]  /*0110*/  IMAD R9, R9, R7, RZ ;  /* 0x0000000709097224 */ /* 0x000fe200078e02ff */
[----:B------:R-:W-:Y:S06]  /*0120*/  @!P1 BRA `(.L_x_0) ;  /* 0x0000000400589947 */ /* 0x000fec0003800000 */
[----:B------:R-:W1:Y:S01]  /*0130*/  LDCU.64 UR6, c[0x0][0x390] ;  /* 0x00007200ff0677ac */ /* 0x000e620008000a00 */
[----:B------:R-:W-:Y:S02]  /*0140*/  LOP3.LUT R0, R7, 0x7ffffff0, RZ, 0xc0, !PT ;  /* 0x7ffffff007007812 */ /* 0x000fe400078ec0ff */
[----:B------:R-:W-:Y:S01]  /*0150*/  MOV R8, R9 ;  /* 0x0000000900087202 */ /* 0x000fe20000000f00 */
[----:B------:R-:W2:Y:S01]  /*0160*/  LDCU.64 UR4, c[0x0][0x388] ;  /* 0x00007100ff0477ac */ /* 0x000ea20008000a00 */
[----:B------:R-:W-:Y:S01]  /*0170*/  IADD3 R6, PT, PT, -R0, RZ, RZ ;  /* 0x000000ff00067210 */ /* 0x000fe20007ffe1ff */
[----:B-1----:R-:W-:-:S04]  /*0180*/  UIADD3 UR6, UP0, UPT, UR6, 0x20, URZ ;  /* 0x0000002006067890 */ /* 0x002fc8000ff1e0ff */
[----:B------:R-:W-:Y:S02]  /*0190*/  UIADD3.X UR7, UPT, UPT, URZ, UR7, URZ, UP0, !UPT ;  /* 0x00000007ff077290 */ /* 0x000fe400087fe4ff */
[----:B--2---:R-:W-:Y:S01]  /*01a0*/  UIADD3 UR4, UP1, UPT, UR4, 0x20, URZ ;  /* 0x0000002004047890 */ /* 0x004fe2000ff3e0ff */
[----:B------:R-:W-:-:S03]  /*01b0*/  MOV R14, UR6 ;  /* 0x00000006000e7c02 */ /* 0x000fc60008000f00 */
[----:B------:R-:W-:Y:S01]  /*01c0*/  MOV R15, UR7 ;  /* 0x00000007000f7c02 */ /* 0x000fe20008000f00 */
[----:B------:R-:W-:-:S12]  /*01d0*/  UIADD3.X UR5, UPT, UPT, URZ, UR5, URZ, UP1, !UPT ;  /* 0x00000005ff057290 */ /* 0x000fd80008ffe4ff */
.L_x_1:
[----:B------:R-:W-:Y:S02]  /*01e0*/  MOV R12, UR4 ;  /* 0x00000004000c7c02 */ /* 0x000fe40008000f00 */
[----:B------:R-:W-:Y:S02]  /*01f0*/  MOV R13, UR5 ;  /* 0x00000005000d7c02 */ /* 0x000fe40008000f00 */
[----:B------:R-:W-:Y:S02]  /*0200*/  MOV R10, R14 ;  /* 0x0000000e000a7202 */ /* 0x000fe40000000f00 */
[----:B------:R-:W-:Y:S01]  /*0210*/  MOV R11, R15 ;  /* 0x0000000f000b7202 */ /* 0x000fe20000000f00 */
[----:B------:R-:W-:-:S04]  /*0220*/  IMAD.WIDE R12, R8, 0x4, R12 ;  /* 0x00000004080c7825 */ /* 0x000fc800078e020c */
[----:B------:R-:W2:Y:S04]  /*0230*/  LDG.E R14, desc[UR8][R10.64+-0x20] ;  /* 0xffffe0080a0e7981 */ /* 0x000ea8000c1e1900 */
[----:B------:R-:W2:Y:S02]  /*0240*/  LDG.E R15, desc[UR8][R12.64+-0x20] ;  /* 0xffffe0080c0f7981 */ /* 0x000ea4000c1e1900 */
[----:B--2--5:R-:W-:-:S05]  /*0250*/  FFMA R15, R14, R15, R5 ;  /* 0x0000000f0e0f7223 */ /* 0x024fca0000000005 */
[----:B------:R1:W-:Y:S04]  /*0260*/  STG.E desc[UR8][R2.64], R15 ;  /* 0x0000000f02007986 */ /* 0x0003e8000c101908 */
[----:B------:R-:W2:Y:S04]  /*0270*/  LDG.E R14, desc[UR8][R10.64+-0x1c] ;  /* 0xffffe4080a0e7981 */ /* 0x000ea8000c1e1900 */
[----:B----4-:R-:W2:Y:S02]  /*0280*/  LDG.E R5, desc[UR8][R12.64+-0x1c] ;  /* 0xffffe4080c057981 */ /* 0x010ea4000c1e1900 */
[----:B--2---:R-:W-:-:S05]  /*0290*/  FFMA R5, R14, R5, R15 ;  /* 0x000000050e057223 */ /* 0x004fca000000000f */
[----:B------:R2:W-:Y:S04]  /*02a0*/  STG.E desc[UR8][R2.64], R5 ;  /* 0x0000000502007986 */ /* 0x0005e8000c101908 */
[----:B------:R-:W3:Y:S04]  /*02b0*/  LDG.E R14, desc[UR8][R10.64+-0x18] ;  /* 0xffffe8080a0e7981 */ /* 0x000ee8000c1e1900 */
[----:B------:R-:W3:Y:S02]  /*02c0*/  LDG.E R16, desc[UR8][R12.64+-0x18] ;  /* 0xffffe8080c107981 */ /* 0x000ee4000c1e1900 */
[----:B---3--:R-:W-:-:S05]  /*02d0*/  FFMA R17, R14, R16, R5 ;  /* 0x000000100e117223 */ /* 0x008fca0000000005 */
[----:B------:R3:W-:Y:S04]  /*02e0*/  STG.E desc[UR8][R2.64], R17 ;  /* 0x0000001102007986 */ /* 0x0007e8000c101908 */
[----:B------:R-:W1:Y:S04]  /*02f0*/  LDG.E R14, desc[UR8][R10.64+-0x14] ;  /* 0xffffec080a0e7981 */ /* 0x000e68000c1e1900 */
[----:B------:R-:W1:Y:S02]  /*0300*/  LDG.E R16, desc[UR8][R12.64+-0x14] ;  /* 0xffffec080c107981 */ /* 0x000e64000c1e1900 */
[----:B-1----:R-:W-:-:S05]  /*0310*/  FFMA R15, R14, R16, R17 ;  /* 0x000000100e0f7223 */ /* 0x002fca0000000011 */
[----:B------:R1:W-:Y:S04]  /*0320*/  STG.E desc[UR8][R2.64], R15 ;  /* 0x0000000f02007986 */ /* 0x0003e8000c101908 */
[----:B------:R-:W2:Y:S04]  /*0330*/  LDG.E R14, desc[UR8][R10.64+-0x10] ;  /* 0xfffff0080a0e7981 */ /* 0x000ea8000c1e1900 */
[----:B------:R-:W2:Y:S02]  /*0340*/  LDG.E R16, desc[UR8][R12.64+-0x10] ;  /* 0xfffff0080c107981 */ /* 0x000ea4000c1e1900 */
        /* <DEDUP_REMOVED lines=34> */
[----:B------:R-:W4:Y:S04]  /*0570*/  LDG.E R14, desc[UR8][R10.64+0x14] ;  /* 0x000014080a0e7981 */ /* 0x000f28000c1e1900 */
[----:B------:R-:W4:Y:S02]  /*0580*/  LDG.E R16, desc[UR8][R12.64+0x14] ;  /* 0x000014080c107981 */ /* 0x000f24000c1e1900 */
[----:B----4-:R-:W-:-:S05]  /*0590*/  FFMA R19, R14, R16, R15 ;  /* 0x000000100e137223 */ /* 0x010fca000000000f */
[----:B------:R4:W-:Y:S04]  /*05a0*/  STG.E desc[UR8][R2.64], R19 ;  /* 0x0000001302007986 */ /* 0x0009e8000c101908 */
[----:B------:R-:W3:Y:S04]  /*05b0*/  LDG.E R14, desc[UR8][R10.64+0x18] ;  /* 0x000018080a0e7981 */ /* 0x000ee8000c1e1900 */
[----:B--2---:R-:W3:Y:S01]  /*05c0*/  LDG.E R5, desc[UR8][R12.64+0x18] ;  /* 0x000018080c057981 */ /* 0x004ee2000c1e1900 */
[----:B------:R-:W-:Y:S01]  /*05d0*/  IADD3 R6, PT, PT, R6, 0x10, RZ ;  /* 0x0000001006067810 */ /* 0x000fe20007ffe0ff */
[----:B---3--:R-:W-:-:S05]  /*05e0*/  FFMA R17, R14, R5, R19 ;  /* 0x000000050e117223 */ /* 0x008fca0000000013 */
[----:B------:R4:W-:Y:S04]  /*05f0*/  STG.E desc[UR8][R2.64], R17 ;  /* 0x0000001102007986 */ /* 0x0009e8000c101908 */
[----:B------:R-:W2:Y:S04]  /*0600*/  LDG.E R5, desc[UR8][R12.64+0x1c] ;  /* 0x00001c080c057981 */ /* 0x000ea8000c1e1900 */
[----:B------:R-:W2:Y:S01]  /*0610*/  LDG.E R14, desc[UR8][R10.64+0x1c] ;  /* 0x00001c080a0e7981 */ /* 0x000ea2000c1e1900 */
[----:B------:R-:W-:Y:S02]  /*0620*/  ISETP.NE.AND P1, PT, R6, RZ, PT ;  /* 0x000000ff0600720c */ /* 0x000fe40003f25270 */
[----:B------:R-:W-:Y:S01]  /*0630*/  IADD3 R8, PT, PT, R8, 0x10, RZ ;  /* 0x0000001008087810 */ /* 0x000fe20007ffe0ff */
[----:B--2---:R-:W-:Y:S01]  /*0640*/  FFMA R5, R14, R5, R17 ;  /* 0x000000050e057223 */ /* 0x004fe20000000011 */
[----:B------:R-:W-:-:S04]  /*0650*/  IADD3 R14, P2, PT, R10, 0x40, RZ ;  /* 0x000000400a0e7810 */ /* 0x000fc80007f5e0ff */
[----:B------:R4:W-:Y:S01]  /*0660*/  STG.E desc[UR8][R2.64], R5 ;  /* 0x0000000502007986 */ /* 0x0009e2000c101908 */
[----:B-1----:R-:W-:-:S04]  /*0670*/  IADD3.X R15, PT, PT, RZ, R11, RZ, P2, !PT ;  /* 0x0000000bff0f7210 */ /* 0x002fc800017fe4ff */
[----:B------:R-:W-:Y:S05]  /*0680*/  @P1 BRA `(.L_x_1) ;  /* 0xfffffff800d41947 */ /* 0x000fea000383ffff */
.L_x_0:
[----:B------:R-:W-:Y:S05]  /*0690*/  @!P0 EXIT ;  /* 0x000000000000894d */ /* 0x000fea0003800000 */
[----:B------:R-:W-:Y:S02]  /*06a0*/  ISETP.GE.U32.AND P0, PT, R4, 0x8, PT ;  /* 0x000000080400780c */ /* 0x000fe40003f06070 */
[----:B------:R-:W-:-:S04]  /*06b0*/  LOP3.LUT R8, R7, 0x7, RZ, 0xc0, !PT ;  /* 0x0000000707087812 */ /* 0x000fc800078ec0ff */
[----:B------:R-:W-:-:S07]  /*06c0*/  ISETP.NE.AND P1, PT, R8, RZ, PT ;  /* 0x000000ff0800720c */ /* 0x000fce0003f25270 */
[----:B------:R-:W-:Y:S06]  /*06d0*/  @!P0 BRA `(.L_x_2) ;  /* 0x0000000000988947 */ /* 0x000fec0003800000 */
[----:B------:R-:W1:Y:S01]  /*06e0*/  LDC.64 R10, c[0x0][0x388] ;  /* 0x0000e200ff0a7b82 */ /* 0x000e620000000a00 */
[----:B------:R-:W-:-:S07]  /*06f0*/  IADD3 R15, PT, PT, R9, R0, RZ ;  /* 0x00000000090f7210 */ /* 0x000fce0007ffe0ff */
[----:B------:R-:W2:Y:S01]  /*0700*/  LDC.64 R12, c[0x0][0x390] ;  /* 0x0000e400ff0c7b82 */ /* 0x000ea20000000a00 */
[----:B-1----:R-:W-:-:S05]  /*0710*/  IMAD.WIDE R10, R15, 0x4, R10 ;  /* 0x000000040f0a7825 */ /* 0x002fca00078e020a */
[----:B------:R-:W4:Y:S01]  /*0720*/  LDG.E R6, desc[UR8][R10.64] ;  /* 0x000000080a067981 */ /* 0x000f22000c1e1900 */
[----:B--2---:R-:W-:-:S05]  /*0730*/  IMAD.WIDE.U32 R12, R0, 0x4, R12 ;  /* 0x00000004000c7825 */ /* 0x004fca00078e000c */
[----:B------:R-:W4:Y:S02]  /*0740*/  LDG.E R4, desc[UR8][R12.64] ;  /* 0x000000080c047981 */ /* 0x000f24000c1e1900 */
[----:B----45:R-:W-:-:S05]  /*0750*/  FFMA R5, R4, R6, R5 ;  /* 0x0000000604057223 */ /* 0x030fca0000000005 */
        /* <DEDUP_REMOVED lines=21> */
[----:B------:R-:W3:Y:S04]  /*08b0*/  LDG.E R4, desc[UR8][R12.64+0x18] ;  /* 0x000018080c047981 */ /* 0x000ee8000c1e1900 */
[----:B------:R-:W3:Y:S02]  /*08c0*/  LDG.E R6, desc[UR8][R10.64+0x18] ;  /* 0x000018080a067981 */ /* 0x000ee4000c1e1900 */
[----:B---3--:R-:W-:-:S05]  /*08d0*/  FFMA R19, R4, R6, R17 ;  /* 0x0000000604137223 */ /* 0x008fca0000000011 */
[----:B------:R2:W-:Y:S04]  /*08e0*/  STG.E desc[UR8][R2.64], R19 ;  /* 0x0000001302007986 */ /* 0x0005e8000c101908 */
[----:B------:R-:W3:Y:S04]  /*08f0*/  LDG.E R4, desc[UR8][R12.64+0x1c] ;  /* 0x00001c080c047981 */ /* 0x000ee8000c1e1900 */
[----:B-1----:R-:W3:Y:S01]  /*0900*/  LDG.E R5, desc[UR8][R10.64+0x1c] ;  /* 0x00001c080a057981 */ /* 0x002ee2000c1e1900 */
[----:B------:R-:W-:Y:S01]  /*0910*/  IADD3 R0, PT, PT, R0, 0x8, RZ ;  /* 0x0000000800007810 */ /* 0x000fe20007ffe0ff */
[----:B---3--:R-:W-:-:S05]  /*0920*/  FFMA R5, R4, R5, R19 ;  /* 0x0000000504057223 */ /* 0x008fca0000000013 */
[----:B------:R2:W-:Y:S02]  /*0930*/  STG.E desc[UR8][R2.64], R5 ;  /* 0x0000000502007986 */ /* 0x0005e4000c101908 */
.L_x_2:
[----:B------:R-:W-:Y:S05]  /*0940*/  @!P1 EXIT ;  /* 0x000000000000994d */ /* 0x000fea0003800000 */
[----:B------:R-:W-:Y:S02]  /*0950*/  ISETP.GE.U32.AND P0, PT, R8, 0x4, PT ;  /* 0x000000040800780c */ /* 0x000fe40003f06070 */
[----:B------:R-:W-:-:S04]  /*0960*/  LOP3.LUT R4, R7, 0x3, RZ, 0xc0, !PT ;  /* 0x0000000307047812 */ /* 0x000fc800078ec0ff */
[----:B------:R-:W-:-:S07]  /*0970*/  ISETP.NE.AND P1, PT, R4, RZ, PT ;  /* 0x000000ff0400720c */ /* 0x000fce0003f25270 */
[----:B------:R-:W-:Y:S06]  /*0980*/  @!P0 BRA `(.L_x_3) ;  /* 0x0000000000588947 */ /* 0x000fec0003800000 */
[----:B------:R-:W1:Y:S01]  /*0990*/  LDC.64 R6, c[0x0][0x388] ;  /* 0x0000e200ff067b82 */ /* 0x000e620000000a00 */
[----:B------:R-:W-:-:S07]  /*09a0*/  IADD3 R13, PT, PT, R9, R0, RZ ;  /* 0x00000000090d7210 */ /* 0x000fce0007ffe0ff */
[----:B------:R-:W3:Y:S01]  /*09b0*/  LDC.64 R10, c[0x0][0x390] ;  /* 0x0000e400ff0a7b82 */ /* 0x000ee20000000a00 */
[----:B-1----:R-:W-:-:S05]  /*09c0*/  IMAD.WIDE R6, R13, 0x4, R6 ;  /* 0x000000040d067825 */ /* 0x002fca00078e0206 */
[----:B------:R-:W2:Y:S01]  /*09d0*/  LDG.E R12, desc[UR8][R6.64] ;  /* 0x00000008060c7981 */ /* 0x000ea2000c1e1900 */
[----:B---3--:R-:W-:-:S05]  /*09e0*/  IMAD.WIDE.U32 R10, R0, 0x4, R10 ;  /* 0x00000004000a7825 */ /* 0x008fca00078e000a */
[----:B------:R-:W2:Y:S02]  /*09f0*/  LDG.E R8, desc[UR8][R10.64] ;  /* 0x000000080a087981 */ /* 0x000ea4000c1e1900 */
[----:B--2-45:R-:W-:-:S05]  /*0a00*/  FFMA R5, R8, R12, R5 ;  /* 0x0000000c08057223 */ /* 0x034fca0000000005 */
[----:B------:R1:W-:Y:S04]  /*0a10*/  STG.E desc[UR8][R2.64], R5 ;  /* 0x0000000502007986 */ /* 0x0003e8000c101908 */
[----:B------:R-:W2:Y:S04]  /*0a20*/  LDG.E R8, desc[UR8][R10.64+0x4] ;  /* 0x000004080a087981 */ /* 0x000ea8000c1e1900 */
[----:B------:R-:W2:Y:S02]  /*0a30*/  LDG.E R12, desc[UR8][R6.64+0x4] ;  /* 0x00000408060c7981 */ /* 0x000ea4000c1e1900 */
[----:B--2---:R-:W-:-:S05]  /*0a40*/  FFMA R13, R8, R12, R5 ;  /* 0x0000000c080d7223 */ /* 0x004fca0000000005 */
[----:B------:R3:W-:Y:S04]  /*0a50*/  STG.E desc[UR8][R2.64], R13 ;  /* 0x0000000d02007986 */ /* 0x0007e8000c101908 */
[----:B------:R-:W2:Y:S04]  /*0a60*/  LDG.E R8, desc[UR8][R10.64+0x8] ;  /* 0x000008080a087981 */ /* 0x000ea8000c1e1900 */
[----:B------:R-:W2:Y:S02]  /*0a70*/  LDG.E R12, desc[UR8][R6.64+0x8] ;  /* 0x00000808060c7981 */ /* 0x000ea4000c1e1900 */
[----:B--2---:R-:W-:-:S05]  /*0a80*/  FFMA R15, R8, R12, R13 ;  /* 0x0000000c080f7223 */ /* 0x004fca000000000d */
[----:B------:R3:W-:Y:S04]  /*0a90*/  STG.E desc[UR8][R2.64], R15 ;  /* 0x0000000f02007986 */ /* 0x0007e8000c101908 */
[----:B------:R-:W1:Y:S04]  /*0aa0*/  LDG.E R8, desc[UR8][R10.64+0xc] ;  /* 0x00000c080a087981 */ /* 0x000e68000c1e1900 */
[----:B------:R-:W1:Y:S01]  /*0ab0*/  LDG.E R12, desc[UR8][R6.64+0xc] ;  /* 0x00000c08060c7981 */ /* 0x000e62000c1e1900 */
[----:B------:R-:W-:Y:S01]  /*0ac0*/  IADD3 R0, PT, PT, R0, 0x4, RZ ;  /* 0x0000000400007810 */ /* 0x000fe20007ffe0ff */
[----:B-1----:R-:W-:-:S05]  /*0ad0*/  FFMA R5, R8, R12, R15 ;  /* 0x0000000c08057223 */ /* 0x002fca000000000f */
[----:B------:R3:W-:Y:S02]  /*0ae0*/  STG.E desc[UR8][R2.64], R5 ;  /* 0x0000000502007986 */ /* 0x0007e4000c101908 */
.L_x_3:
[----:B------:R-:W-:Y:S05]  /*0af0*/  @!P1 EXIT ;  /* 0x000000000000994d */ /* 0x000fea0003800000 */
[----:B------:R-:W1:Y:S01]  /*0b00*/  LDC.64 R10, c[0x0][0x390] ;  /* 0x0000e400ff0a7b82 */ /* 0x000e620000000a00 */
[----:B---3--:R-:W-:Y:S02]  /*0b10*/  IADD3 R13, PT, PT, R9, R0, RZ ;  /* 0x00000000090d7210 */ /* 0x008fe40007ffe0ff */
[----:B------:R-:W-:-:S05]  /*0b20*/  IADD3 R4, PT, PT, -R4, RZ, RZ ;  /* 0x000000ff04047210 */ /* 0x000fca0007ffe1ff */
[----:B------:R-:W3:Y:S01]  /*0b30*/  LDC.64 R6, c[0x0][0x388] ;  /* 0x0000e200ff067b82 */ /* 0x000ee20000000a00 */
[----:B-1----:R-:W-:-:S07]  /*0b40*/  IMAD.WIDE.U32 R10, R0, 0x4, R10 ;  /* 0x00000004000a7825 */ /* 0x002fce00078e000a */
.L_x_4:
[----:B---3--:R-:W-:Y:S01]  /*0b50*/  IMAD.WIDE R8, R13, 0x4, R6 ;  /* 0x000000040d087825 */ /* 0x008fe200078e0206 */
[----:B-1----:R1:W2:Y:S05]  /*0b60*/  LDG.E R0, desc[UR8][R10.64] ;  /* 0x000000080a007981 */ /* 0x0022aa000c1e1900 */
[----:B------:R-:W2:Y:S01]  /*0b70*/  LDG.E R8, desc[UR8][R8.64] ;  /* 0x0000000808087981 */ /* 0x000ea2000c1e1900 */
[----:B------:R-:W-:-:S04]  /*0b80*/  IADD3 R4, PT, PT, R4, 0x1, RZ ;  /* 0x0000000104047810 */ /* 0x000fc80007ffe0ff */
[----:B------:R-:W-:Y:S02]  /*0b90*/  ISETP.NE.AND P0, PT, R4, RZ, PT ;  /* 0x000000ff0400720c */ /* 0x000fe40003f05270 */
[----:B-1----:R-:W-:Y:S02]  /*0ba0*/  IADD3 R10, P1, PT, R10, 0x4, RZ ;  /* 0x000000040a0a7810 */ /* 0x002fe40007f3e0ff */
[----:B------:R-:W-:Y:S02]  /*0bb0*/  IADD3 R13, PT, PT, R13, 0x1, RZ ;  /* 0x000000010d0d7810 */ /* 0x000fe40007ffe0ff */
[----:B------:R-:W-:Y:S01]  /*0bc0*/  IADD3.X R11, PT, PT, RZ, R11, RZ, P1, !PT ;  /* 0x0000000bff0b7210 */ /* 0x000fe20000ffe4ff */
[----:B--2-45:R-:W-:-:S05]  /*0bd0*/  FFMA R5, R0, R8, R5 ;  /* 0x0000000800057223 */ /* 0x034fca0000000005 */
[----:B------:R1:W-:Y:S01]  /*0be0*/  STG.E desc[UR8][R2.64], R5 ;  /* 0x0000000502007986 */ /* 0x0003e2000c101908 */
[----:B------:R-:W-:Y:S05]  /*0bf0*/  @P0 BRA `(.L_x_4) ;  /* 0xfffffffc00d40947 */ /* 0x000fea000383ffff */
[----:B------:R-:W-:Y:S05]  /*0c00*/  EXIT ;  /* 0x000000000000794d */ /* 0x000fea0003800000 */
.L_x_5:
[----:B------:R-:W-:-:S00]  /*0c10*/  BRA `(.L_x_5) ;  /* 0xfffffffc00fc7947 */ /* 0x000fc0000383ffff */
[----:B------:R-:W-:-:S00]  /*0c20*/  NOP ;  /* 0x0000000000007918 */ /* 0x000fc00000000000 */
        /* <DEDUP_REMOVED lines=13> */
.L_x_6:


//--------------------- .nv.shared.reserved.0     --------------------------
	.section	.nv.shared.reserved.0,"aw",@nobits
	.weak		__nv_reservedSMEM_offset_0_alias
	.size		__nv_reservedSMEM_offset_0_alias, 0, 64
	.other		__nv_reservedSMEM_offset_0_alias,@"STO_CUDA_RESERVED_SHARED STV_DEFAULT"
__nv_reservedSMEM_offset_0_alias:
	.zero		0
	.zero		64


//--------------------- .nv.constant0._Z21matrix_multiplicationPfS_S_ii --------------------------
	.section	.nv.constant0._Z21matrix_multiplicationPfS_S_ii,"a",@progbits
	.sectionflags	@""
	.align	4
.nv.constant0._Z21matrix_multiplicationPfS_S_ii:
	.zero		928


//--------------------- SYMBOLS --------------------------

	.type		.nv.reservedSmem.offset0,@object
	.size		.nv.reservedSmem.offset0,0x4
